//
// Generated by NVIDIA NVVM Compiler
//
// Compiler Build ID: CL-36424714
// Cuda compilation tools, release 13.0, V13.0.88
// Based on NVVM 20.0.0
//

.version 9.0
.target sm_100
.address_size 64

	// .globl	_Z4fillPfi

.visible .entry _Z4fillPfi(
	.param .u64 .ptr .align 1 _Z4fillPfi_param_0,
	.param .u32 _Z4fillPfi_param_1
)
{
	.reg .pred 	%p<2>;
	.reg .b32 	%r<7>;
	.reg .b32 	%f<2>;
	.reg .b64 	%rd<5>;

	ld.param.u64 	%rd1, [_Z4fillPfi_param_0];
	ld.param.u32 	%r2, [_Z4fillPfi_param_1];
	mov.u32 	%r3, %ctaid.x;
	mov.u32 	%r4, %ntid.x;
	mov.u32 	%r5, %tid.x;
	mad.lo.s32 	%r1, %r3, %r4, %r5;
	setp.ge.s32 	%p1, %r1, %r2;
	@%p1 bra 	$L__BB0_2;
	cvta.to.global.u64 	%rd2, %rd1;
	add.s32 	%r6, %r1, 1;
	cvt.rn.f32.s32 	%f1, %r6;
	mul.wide.s32 	%rd3, %r1, 4;
	add.s64 	%rd4, %rd2, %rd3;
	st.global.f32 	[%rd4], %f1;
$L__BB0_2:
	ret;

}


// ===== COMPILED SASS (sm_100) =====

	.target	sm_100

	.elftype	@"ET_EXEC"


//--------------------- .note.nv.tkinfo           --------------------------
	.section	.note.nv.tkinfo,"",@"SHT_NOTE"
	.sectionflags	@"SHF_NOTE_NV_TKINFO"
	.tkinfo
        /*0018*/ 	.word	0x00000002
        /*0030*/ 	.string	""
        /*0030*/ 	.string	"ptxas"
        /*0030*/ 	.string	"Cuda compilation tools, release 13.0, V13.0.88"
        /*0030*/ 	.string	"Build cuda_13.0.r13.0/compiler.36424714_0"
        /*0030*/ 	.string	"-arch sm_100 -m 64 "



//--------------------- .note.nv.cuinfo           --------------------------
	.section	.note.nv.cuinfo,"",@"SHT_NOTE"
	.sectionflags	@"SHF_NOTE_NV_CUINFO"
        /*0018*/ 	.short	0x0002
        /*001a*/ 	.short	0x0064
        /*001c*/ 	.short	0x0082
	.zero		2


//--------------------- .nv.info                  --------------------------
	.section	.nv.info,"",@"SHT_CUDA_INFO"
	.align	4


	//----- nvinfo : EIATTR_REGCOUNT
	.align		4
        /*0000*/ 	.byte	0x04, 0x2f
        /*0002*/ 	.short	(.L_1 - .L_0)
	.align		4
.L_0:
        /*0004*/ 	.word	index@(_Z4fillPfi)
        /*0008*/ 	.word	0x00000008


	//----- nvinfo : EIATTR_FRAME_SIZE
	.align		4
.L_1:
        /*000c*/ 	.byte	0x04, 0x11
        /*000e*/ 	.short	(.L_3 - .L_2)
	.align		4
.L_2:
        /*0010*/ 	.word	index@(_Z4fillPfi)
        /*0014*/ 	.word	0x00000000


	//----- nvinfo : EIATTR_MIN_STACK_SIZE
	.align		4
.L_3:
        /*0018*/ 	.byte	0x04, 0x12
        /*001a*/ 	.short	(.L_5 - .L_4)
	.align		4
.L_4:
        /*001c*/ 	.word	index@(_Z4fillPfi)
        /*0020*/ 	.word	0x00000000
.L_5:


//--------------------- .nv.compat                --------------------------
	.section	.nv.compat,"",@"SHT_CUDA_COMPAT_INFO"
	.align	4
        /*0000*/ 	.byte	0x02, 0x09, 0x00, 0x00, 0x02, 0x02, 0x01, 0x00, 0x02, 0x05, 0x05, 0x00, 0x03, 0x07, 0x01, 0x01
        /*0010*/ 	.byte	0x02, 0x03, 0x00, 0x00, 0x02, 0x06, 0x01, 0x00, 0x04, 0x0b, 0x08, 0x00, 0x09, 0x00, 0x00, 0x00
        /*0020*/ 	.byte	0x00, 0x00, 0x00, 0x00


//--------------------- .nv.info._Z4fillPfi       --------------------------
	.section	.nv.info._Z4fillPfi,"",@"SHT_CUDA_INFO"
	.sectionflags	@""
	.align	4


	//----- nvinfo : EIATTR_CUDA_API_VERSION
	.align		4
        /*0000*/ 	.byte	0x04, 0x37
        /*0002*/ 	.short	(.L_7 - .L_6)
.L_6:
        /*0004*/ 	.word	0x00000082


	//----- nvinfo : EIATTR_KPARAM_INFO
	.align		4
.L_7:
        /*0008*/ 	.byte	0x04, 0x17
        /*000a*/ 	.short	(.L_9 - .L_8)
.L_8:
        /*000c*/ 	.word	0x00000000
        /*0010*/ 	.short	0x0001
        /*0012*/ 	.short	0x0008
        /*0014*/ 	.byte	0x00, 0xf0, 0x11, 0x00


	//----- nvinfo : EIATTR_KPARAM_INFO
	.align		4
.L_9:
        /*0018*/ 	.byte	0x04, 0x17
        /*001a*/ 	.short	(.L_11 - .L_10)
.L_10:
        /*001c*/ 	.word	0x00000000
        /*0020*/ 	.short	0x0000
        /*0022*/ 	.short	0x0000
        /*0024*/ 	.byte	0x00, 0xf5, 0x21, 0x00


	//----- nvinfo : EIATTR_SPARSE_MMA_MASK
	.align		4
.L_11:
        /*0028*/ 	.byte	0x03, 0x50
        /*002a*/ 	.short	0x0000


	//----- nvinfo : EIATTR_MAXREG_COUNT
	.align		4
        /*002c*/ 	.byte	0x03, 0x1b
        /*002e*/ 	.short	0x00ff


	//----- nvinfo : EIATTR_MERCURY_ISA_VERSION
	.align		4
        /*0030*/ 	.byte	0x03, 0x5f
        /*0032*/ 	.short	0x0101


	//----- nvinfo : EIATTR_VRC_CTA_INIT_COUNT
	.align		4
        /*0034*/ 	.byte	0x02, 0x4a
	.zero		1
	.zero		1


	//----- nvinfo : EIATTR_EXIT_INSTR_OFFSETS
	.align		4
        /*0038*/ 	.byte	0x04, 0x1c
        /*003a*/ 	.short	(.L_13 - .L_12)


	//   ....[0]....
.L_12:
        /*003c*/ 	.word	0x00000070


	//   ....[1]....
        /*0040*/ 	.word	0x000000e0


	//----- nvinfo : EIATTR_CBANK_PARAM_SIZE
	.align		4
.L_13:
        /*0044*/ 	.byte	0x03, 0x19
        /*0046*/ 	.short	0x000c


	//----- nvinfo : EIATTR_PARAM_CBANK
	.align		4
        /*0048*/ 	.byte	0x04, 0x0a
        /*004a*/ 	.short	(.L_15 - .L_14)
	.align		4
.L_14:
        /*004c*/ 	.word	index@(.nv.constant0._Z4fillPfi)
        /*0050*/ 	.short	0x0380
        /*0052*/ 	.short	0x000c


	//----- nvinfo : EIATTR_SW_WAR
	.align		4
.L_15:
        /*0054*/ 	.byte	0x04, 0x36
        /*0056*/ 	.short	(.L_17 - .L_16)
.L_16:
        /*0058*/ 	.word	0x00000008
.L_17:


//--------------------- .nv.callgraph             --------------------------
	.section	.nv.callgraph,"",@"SHT_CUDA_CALLGRAPH"
	.align	4
	.sectionentsize	8
	.align		4
        /*0000*/ 	.word	0x00000000
	.align		4
        /*0004*/ 	.word	0xffffffff
	.align		4
        /*0008*/ 	.word	0x00000000
	.align		4
        /*000c*/ 	.word	0xfffffffe
	.align		4
        /*0010*/ 	.word	0x00000000
	.align		4
        /*0014*/ 	.word	0xfffffffd
	.align		4
        /*0018*/ 	.word	0x00000000
	.align		4
        /*001c*/ 	.word	0xfffffffc


//--------------------- .text._Z4fillPfi          --------------------------
	.section	.text._Z4fillPfi,"ax",@progbits
	.align	128
        .global         _Z4fillPfi
        .type           _Z4fillPfi,@function
        .size           _Z4fillPfi,(.L_x_1 - _Z4fillPfi)
        .other          _Z4fillPfi,@"STO_CUDA_ENTRY STV_DEFAULT"
_Z4fillPfi:
.text._Z4fillPfi:
[----:B------:R-:W-:Y:S01]  /*0000*/  LDC R1, c[0x0][0x37c] ;  /* 0x0000df00ff017b82 */ /* 0x000fe20000000800 */
[----:B------:R-:W0:Y:S07]  /*0010*/  S2R R0, SR_TID.X ;  /* 0x0000000000007919 */ /* 0x000e2e0000002100 */
[----:B------:R-:W0:Y:S01]  /*0020*/  S2UR UR4, SR_CTAID.X ;  /* 0x00000000000479c3 */ /* 0x000e220000002500 */
[----:B------:R-:W1:Y:S07]  /*0030*/  LDCU UR5, c[0x0][0x388] ;  /* 0x00007100ff0577ac */ /* 0x000e6e0008000800 */
[----:B------:R-:W0:Y:S02]  /*0040*/  LDC R5, c[0x0][0x360] ;  /* 0x0000d800ff057b82 */ /* 0x000e240000000800 */
[----:B0-----:R-:W-:-:S05]  /*0050*/  IMAD R5, R5, UR4, R0 ;  /* 0x0000000405057c24 */ /* 0x001fca000f8e0200 */
[----:B-1----:R-:W-:-:S13]  /*0060*/  ISETP.GE.AND P0, PT, R5, UR5, PT ;  /* 0x0000000505007c0c */ /* 0x002fda000bf06270 */
[----:B------:R-:W-:Y:S05]  /*0070*/  @P0 EXIT ;  /* 0x000000000000094d */ /* 0x000fea0003800000 */
[----:B------:R-:W0:Y:S01]  /*0080*/  LDC.64 R2, c[0x0][0x380] ;  /* 0x0000e000ff027b82 */ /* 0x000e220000000a00 */
[----:B------:R-:W1:Y:S01]  /*0090*/  LDCU.64 UR4, c[0x0][0x358] ;  /* 0x00006b00ff0477ac */ /* 0x000e620008000a00 */
[C---:B------:R-:W-:Y:S01]  /*00a0*/  IADD3 R0, PT, PT, R5.reuse, 0x1, RZ ;  /* 0x0000000105007810 */ /* 0x040fe20007ffe0ff */
[----:B0-----:R-:W-:-:S03]  /*00b0*/  IMAD.WIDE R2, R5, 0x4, R2 ;  /* 0x0000000405027825 */ /* 0x001fc600078e0202 */
[----:B------:R-:W-:-:S05]  /*00c0*/  I2FP.F32.S32 R5, R0 ;  /* 0x0000000000057245 */ /* 0x000fca0000201400 */
[----:B-1----:R-:W-:Y:S01]  /*00d0*/  STG.E desc[UR4][R2.64], R5 ;  /* 0x0000000502007986 */ /* 0x002fe2000c101904 */
[----:B------:R-:W-:Y:S05]  /*00e0*/  EXIT ;  /* 0x000000000000794d */ /* 0x000fea0003800000 */
.L_x_0:
[----:B------:R-:W-:-:S00]  /*00f0*/  BRA `(.L_x_0) ;  /* 0xfffffffc00fc7947 */ /* 0x000fc0000383ffff */
[----:B------:R-:W-:-:S00]  /*0100*/  NOP ;  /* 0x0000000000007918 */ /* 0x000fc00000000000 */
[----:B------:R-:W-:-:S00]  /*0110*/  NOP ;  /* 0x0000000000007918 */ /* 0x000fc00000000000 */
[----:B------:R-:W-:-:S00]  /*0120*/  NOP ;  /* 0x0000000000007918 */ /* 0x000fc00000000000 */
[----:B------:R-:W-:-:S00]  /*0130*/  NOP ;  /* 0x0000000000007918 */ /* 0x000fc00000000000 */
[----:B------:R-:W-:-:S00]  /*0140*/  NOP ;  /* 0x0000000000007918 */ /* 0x000fc00000000000 */
[----:B------:R-:W-:-:S00]  /*0150*/  NOP ;  /* 0x0000000000007918 */ /* 0x000fc00000000000 */
[----:B------:R-:W-:-:S00]  /*0160*/  NOP ;  /* 0x0000000000007918 */ /* 0x000fc00000000000 */
[----:B------:R-:W-:-:S00]  /*0170*/  NOP ;  /* 0x0000000000007918 */ /* 0x000fc00000000000 */
.L_x_1:


//--------------------- .nv.shared.reserved.0     --------------------------
	.section	.nv.shared.reserved.0,"aw",@nobits
	.weak		__nv_reservedSMEM_offset_0_alias
	.size		__nv_reservedSMEM_offset_0_alias, 0, 64
	.other		__nv_reservedSMEM_offset_0_alias,@"STO_CUDA_RESERVED_SHARED STV_DEFAULT"
__nv_reservedSMEM_offset_0_alias:
	.zero		0
	.zero		64


//--------------------- .nv.constant0._Z4fillPfi  --------------------------
	.section	.nv.constant0._Z4fillPfi,"a",@progbits
	.sectionflags	@""
	.align	4
.nv.constant0._Z4fillPfi:
	.zero		908


//--------------------- SYMBOLS --------------------------

	.type		.nv.reservedSmem.offset0,@object
	.size		.nv.reservedSmem.offset0,0x4
